//
// Generated by NVIDIA NVVM Compiler
//
// Compiler Build ID: CL-36424714
// Cuda compilation tools, release 13.0, V13.0.88
// Based on NVVM 20.0.0
//

.version 9.0
.target sm_100
.address_size 64

	// .globl	_Z11sgemm_naiveiiifPKfS0_fPf

.visible .entry _Z11sgemm_naiveiiifPKfS0_fPf(
	.param .u32 _Z11sgemm_naiveiiifPKfS0_fPf_param_0,
	.param .u32 _Z11sgemm_naiveiiifPKfS0_fPf_param_1,
	.param .u32 _Z11sgemm_naiveiiifPKfS0_fPf_param_2,
	.param .f32 _Z11sgemm_naiveiiifPKfS0_fPf_param_3,
	.param .u64 .ptr .align 1 _Z11sgemm_naiveiiifPKfS0_fPf_param_4,
	.param .u64 .ptr .align 1 _Z11sgemm_naiveiiifPKfS0_fPf_param_5,
	.param .f32 _Z11sgemm_naiveiiifPKfS0_fPf_param_6,
	.param .u64 .ptr .align 1 _Z11sgemm_naiveiiifPKfS0_fPf_param_7
)
{
	.reg .pred 	%p<13>;
	.reg .b32 	%r<94>;
	.reg .b32 	%f<73>;
	.reg .b64 	%rd<70>;

	ld.param.u32 	%r46, [_Z11sgemm_naiveiiifPKfS0_fPf_param_0];
	ld.param.u32 	%r44, [_Z11sgemm_naiveiiifPKfS0_fPf_param_1];
	ld.param.u32 	%r45, [_Z11sgemm_naiveiiifPKfS0_fPf_param_2];
	ld.param.f32 	%f13, [_Z11sgemm_naiveiiifPKfS0_fPf_param_3];
	ld.param.u64 	%rd4, [_Z11sgemm_naiveiiifPKfS0_fPf_param_4];
	ld.param.u64 	%rd5, [_Z11sgemm_naiveiiifPKfS0_fPf_param_5];
	ld.param.f32 	%f14, [_Z11sgemm_naiveiiifPKfS0_fPf_param_6];
	cvta.to.global.u64 	%rd1, %rd5;
	cvta.to.global.u64 	%rd2, %rd4;
	mov.u32 	%r48, %ctaid.x;
	mov.u32 	%r49, %ntid.x;
	mov.u32 	%r50, %tid.x;
	mad.lo.s32 	%r1, %r48, %r49, %r50;
	mov.u32 	%r51, %ctaid.y;
	mov.u32 	%r52, %ntid.y;
	mul.lo.s32 	%r2, %r51, %r52;
	mov.u32 	%r3, %tid.y;
	add.s32 	%r53, %r2, %r3;
	setp.ge.u32 	%p1, %r1, %r44;
	setp.ge.u32 	%p2, %r53, %r46;
	or.pred  	%p3, %p1, %p2;
	@%p3 bra 	$L__BB0_14;
	setp.lt.s32 	%p4, %r45, 1;
	mov.f32 	%f72, 0f00000000;
	@%p4 bra 	$L__BB0_13;
	mul.lo.s32 	%r5, %r45, %r1;
	and.b32  	%r6, %r45, 7;
	setp.lt.u32 	%p5, %r45, 8;
	mov.f32 	%f72, 0f00000000;
	mov.b32 	%r92, 0;
	@%p5 bra 	$L__BB0_5;
	and.b32  	%r92, %r45, 2147483640;
	neg.s32 	%r90, %r92;
	add.s32 	%r55, %r3, %r44;
	add.s32 	%r89, %r55, %r2;
	shl.b32 	%r10, %r44, 3;
	shl.b32 	%r56, %r44, 1;
	add.s32 	%r88, %r53, %r56;
	mad.lo.s32 	%r87, %r44, 3, %r53;
	shl.b32 	%r57, %r44, 2;
	add.s32 	%r86, %r53, %r57;
	mad.lo.s32 	%r85, %r44, 5, %r53;
	mad.lo.s32 	%r84, %r44, 6, %r53;
	mad.lo.s32 	%r83, %r44, 7, %r53;
	add.s32 	%r81, %r5, 3;
	mov.f32 	%f72, 0f00000000;
	mov.u32 	%r82, %r53;
$L__BB0_4:
	.pragma "nounroll";
	add.s32 	%r58, %r81, -3;
	mul.wide.u32 	%rd6, %r58, 4;
	add.s64 	%rd7, %rd2, %rd6;
	ld.global.f32 	%f19, [%rd7];
	mul.wide.u32 	%rd8, %r82, 4;
	add.s64 	%rd9, %rd1, %rd8;
	ld.global.f32 	%f20, [%rd9];
	fma.rn.f32 	%f21, %f19, %f20, %f72;
	add.s32 	%r59, %r81, -2;
	mul.wide.u32 	%rd10, %r59, 4;
	add.s64 	%rd11, %rd2, %rd10;
	ld.global.f32 	%f22, [%rd11];
	mul.wide.u32 	%rd12, %r89, 4;
	add.s64 	%rd13, %rd1, %rd12;
	ld.global.f32 	%f23, [%rd13];
	fma.rn.f32 	%f24, %f22, %f23, %f21;
	add.s32 	%r60, %r81, -1;
	mul.wide.u32 	%rd14, %r60, 4;
	add.s64 	%rd15, %rd2, %rd14;
	ld.global.f32 	%f25, [%rd15];
	mul.wide.u32 	%rd16, %r88, 4;
	add.s64 	%rd17, %rd1, %rd16;
	ld.global.f32 	%f26, [%rd17];
	fma.rn.f32 	%f27, %f25, %f26, %f24;
	add.s32 	%r61, %r81, 4;
	mul.wide.u32 	%rd18, %r81, 4;
	add.s64 	%rd19, %rd2, %rd18;
	ld.global.f32 	%f28, [%rd19];
	mul.wide.u32 	%rd20, %r87, 4;
	add.s64 	%rd21, %rd1, %rd20;
	ld.global.f32 	%f29, [%rd21];
	fma.rn.f32 	%f30, %f28, %f29, %f27;
	add.s32 	%r62, %r81, 1;
	mul.wide.u32 	%rd22, %r62, 4;
	add.s64 	%rd23, %rd2, %rd22;
	ld.global.f32 	%f31, [%rd23];
	mul.wide.u32 	%rd24, %r86, 4;
	add.s64 	%rd25, %rd1, %rd24;
	ld.global.f32 	%f32, [%rd25];
	fma.rn.f32 	%f33, %f31, %f32, %f30;
	add.s32 	%r63, %r81, 2;
	mul.wide.u32 	%rd26, %r63, 4;
	add.s64 	%rd27, %rd2, %rd26;
	ld.global.f32 	%f34, [%rd27];
	mul.wide.u32 	%rd28, %r85, 4;
	add.s64 	%rd29, %rd1, %rd28;
	ld.global.f32 	%f35, [%rd29];
	fma.rn.f32 	%f36, %f34, %f35, %f33;
	add.s32 	%r64, %r81, 3;
	mul.wide.u32 	%rd30, %r64, 4;
	add.s64 	%rd31, %rd2, %rd30;
	ld.global.f32 	%f37, [%rd31];
	mul.wide.u32 	%rd32, %r84, 4;
	add.s64 	%rd33, %rd1, %rd32;
	ld.global.f32 	%f38, [%rd33];
	fma.rn.f32 	%f39, %f37, %f38, %f36;
	mul.wide.u32 	%rd34, %r61, 4;
	add.s64 	%rd35, %rd2, %rd34;
	ld.global.f32 	%f40, [%rd35];
	mul.wide.u32 	%rd36, %r83, 4;
	add.s64 	%rd37, %rd1, %rd36;
	ld.global.f32 	%f41, [%rd37];
	fma.rn.f32 	%f72, %f40, %f41, %f39;
	add.s32 	%r90, %r90, 8;
	add.s32 	%r89, %r89, %r10;
	add.s32 	%r88, %r88, %r10;
	add.s32 	%r87, %r87, %r10;
	add.s32 	%r86, %r86, %r10;
	add.s32 	%r85, %r85, %r10;
	add.s32 	%r84, %r84, %r10;
	add.s32 	%r83, %r83, %r10;
	add.s32 	%r82, %r82, %r10;
	add.s32 	%r81, %r81, 8;
	setp.ne.s32 	%p6, %r90, 0;
	@%p6 bra 	$L__BB0_4;
$L__BB0_5:
	setp.eq.s32 	%p7, %r6, 0;
	@%p7 bra 	$L__BB0_13;
	and.b32  	%r39, %r45, 3;
	setp.lt.u32 	%p8, %r6, 4;
	@%p8 bra 	$L__BB0_8;
	add.s32 	%r65, %r92, %r5;
	mul.wide.u32 	%rd38, %r65, 4;
	add.s64 	%rd39, %rd2, %rd38;
	ld.global.f32 	%f43, [%rd39];
	mad.lo.s32 	%r66, %r92, %r44, %r53;
	mul.wide.u32 	%rd40, %r66, 4;
	add.s64 	%rd41, %rd1, %rd40;
	ld.global.f32 	%f44, [%rd41];
	fma.rn.f32 	%f45, %f43, %f44, %f72;
	add.s32 	%r67, %r65, 1;
	mul.wide.u32 	%rd42, %r67, 4;
	add.s64 	%rd43, %rd2, %rd42;
	ld.global.f32 	%f46, [%rd43];
	add.s32 	%r68, %r66, %r44;
	mul.wide.u32 	%rd44, %r68, 4;
	add.s64 	%rd45, %rd1, %rd44;
	ld.global.f32 	%f47, [%rd45];
	fma.rn.f32 	%f48, %f46, %f47, %f45;
	add.s32 	%r69, %r65, 2;
	mul.wide.u32 	%rd46, %r69, 4;
	add.s64 	%rd47, %rd2, %rd46;
	ld.global.f32 	%f49, [%rd47];
	add.s32 	%r70, %r68, %r44;
	mul.wide.u32 	%rd48, %r70, 4;
	add.s64 	%rd49, %rd1, %rd48;
	ld.global.f32 	%f50, [%rd49];
	fma.rn.f32 	%f51, %f49, %f50, %f48;
	add.s32 	%r71, %r65, 3;
	mul.wide.u32 	%rd50, %r71, 4;
	add.s64 	%rd51, %rd2, %rd50;
	ld.global.f32 	%f52, [%rd51];
	add.s32 	%r72, %r70, %r44;
	mul.wide.u32 	%rd52, %r72, 4;
	add.s64 	%rd53, %rd1, %rd52;
	ld.global.f32 	%f53, [%rd53];
	fma.rn.f32 	%f72, %f52, %f53, %f51;
	add.s32 	%r92, %r92, 4;
$L__BB0_8:
	setp.eq.s32 	%p9, %r39, 0;
	@%p9 bra 	$L__BB0_13;
	setp.eq.s32 	%p10, %r39, 1;
	@%p10 bra 	$L__BB0_11;
	add.s32 	%r73, %r92, %r5;
	mul.wide.u32 	%rd54, %r73, 4;
	add.s64 	%rd55, %rd2, %rd54;
	ld.global.f32 	%f55, [%rd55];
	mad.lo.s32 	%r74, %r92, %r44, %r53;
	mul.wide.u32 	%rd56, %r74, 4;
	add.s64 	%rd57, %rd1, %rd56;
	ld.global.f32 	%f56, [%rd57];
	fma.rn.f32 	%f57, %f55, %f56, %f72;
	add.s32 	%r75, %r73, 1;
	mul.wide.u32 	%rd58, %r75, 4;
	add.s64 	%rd59, %rd2, %rd58;
	ld.global.f32 	%f58, [%rd59];
	add.s32 	%r76, %r74, %r44;
	mul.wide.u32 	%rd60, %r76, 4;
	add.s64 	%rd61, %rd1, %rd60;
	ld.global.f32 	%f59, [%rd61];
	fma.rn.f32 	%f72, %f58, %f59, %f57;
	add.s32 	%r92, %r92, 2;
$L__BB0_11:
	and.b32  	%r77, %r45, 1;
	setp.eq.b32 	%p11, %r77, 1;
	not.pred 	%p12, %p11;
	@%p12 bra 	$L__BB0_13;
	add.s32 	%r78, %r92, %r5;
	mul.wide.u32 	%rd62, %r78, 4;
	add.s64 	%rd63, %rd2, %rd62;
	ld.global.f32 	%f60, [%rd63];
	mad.lo.s32 	%r79, %r92, %r44, %r53;
	mul.wide.u32 	%rd64, %r79, 4;
	add.s64 	%rd65, %rd1, %rd64;
	ld.global.f32 	%f61, [%rd65];
	fma.rn.f32 	%f72, %f60, %f61, %f72;
$L__BB0_13:
	ld.param.u64 	%rd69, [_Z11sgemm_naiveiiifPKfS0_fPf_param_7];
	mad.lo.s32 	%r80, %r45, %r1, %r53;
	cvta.to.global.u64 	%rd66, %rd69;
	mul.wide.u32 	%rd67, %r80, 4;
	add.s64 	%rd68, %rd66, %rd67;
	ld.global.f32 	%f62, [%rd68];
	mul.f32 	%f63, %f14, %f62;
	fma.rn.f32 	%f64, %f13, %f72, %f63;
	st.global.f32 	[%rd68], %f64;
$L__BB0_14:
	ret;

}


// ===== COMPILED SASS (sm_100) =====

	.target	sm_100

	.elftype	@"ET_EXEC"


//--------------------- .note.nv.tkinfo           --------------------------
	.section	.note.nv.tkinfo,"",@"SHT_NOTE"
	.sectionflags	@"SHF_NOTE_NV_TKINFO"
	.tkinfo
        /*0018*/ 	.word	0x00000002
        /*0030*/ 	.string	""
        /*0030*/ 	.string	"ptxas"
        /*0030*/ 	.string	"Cuda compilation tools, release 13.0, V13.0.88"
        /*0030*/ 	.string	"Build cuda_13.0.r13.0/compiler.36424714_0"
        /*0030*/ 	.string	"-arch sm_100 -m 64 "



//--------------------- .note.nv.cuinfo           --------------------------
	.section	.note.nv.cuinfo,"",@"SHT_NOTE"
	.sectionflags	@"SHF_NOTE_NV_CUINFO"
        /*0018*/ 	.short	0x0002
        /*001a*/ 	.short	0x0064
        /*001c*/ 	.short	0x0082
	.zero		2


//--------------------- .nv.info                  --------------------------
	.section	.nv.info,"",@"SHT_CUDA_INFO"
	.align	4


	//----- nvinfo : EIATTR_REGCOUNT
	.align		4
        /*0000*/ 	.byte	0x04, 0x2f
        /*0002*/ 	.short	(.L_1 - .L_0)
	.align		4
.L_0:
        /*0004*/ 	.word	index@(_Z11sgemm_naiveiiifPKfS0_fPf)
        /*0008*/ 	.word	0x00000020


	//----- nvinfo : EIATTR_FRAME_SIZE
	.align		4
.L_1:
        /*000c*/ 	.byte	0x04, 0x11
        /*000e*/ 	.short	(.L_3 - .L_2)
	.align		4
.L_2:
        /*0010*/ 	.word	index@(_Z11sgemm_naiveiiifPKfS0_fPf)
        /*0014*/ 	.word	0x00000000


	//----- nvinfo : EIATTR_MIN_STACK_SIZE
	.align		4
.L_3:
        /*0018*/ 	.byte	0x04, 0x12
        /*001a*/ 	.short	(.L_5 - .L_4)
	.align		4
.L_4:
        /*001c*/ 	.word	index@(_Z11sgemm_naiveiiifPKfS0_fPf)
        /*0020*/ 	.word	0x00000000
.L_5:


//--------------------- .nv.compat                --------------------------
	.section	.nv.compat,"",@"SHT_CUDA_COMPAT_INFO"
	.align	4
        /*0000*/ 	.byte	0x02, 0x09, 0x00, 0x00, 0x02, 0x02, 0x01, 0x00, 0x02, 0x05, 0x05, 0x00, 0x03, 0x07, 0x01, 0x01
        /*0010*/ 	.byte	0x02, 0x03, 0x00, 0x00, 0x02, 0x06, 0x01, 0x00, 0x04, 0x0b, 0x08, 0x00, 0x09, 0x00, 0x00, 0x00
        /*0020*/ 	.byte	0x00, 0x00, 0x00, 0x00


//--------------------- .nv.info._Z11sgemm_naiveiiifPKfS0_fPf --------------------------
	.section	.nv.info._Z11sgemm_naiveiiifPKfS0_fPf,"",@"SHT_CUDA_INFO"
	.sectionflags	@""
	.align	4


	//----- nvinfo : EIATTR_CUDA_API_VERSION
	.align		4
        /*0000*/ 	.byte	0x04, 0x37
        /*0002*/ 	.short	(.L_7 - .L_6)
.L_6:
        /*0004*/ 	.word	0x00000082


	//----- nvinfo : EIATTR_KPARAM_INFO
	.align		4
.L_7:
        /*0008*/ 	.byte	0x04, 0x17
        /*000a*/ 	.short	(.L_9 - .L_8)
.L_8:
        /*000c*/ 	.word	0x00000000
        /*0010*/ 	.short	0x0007
        /*0012*/ 	.short	0x0028
        /*0014*/ 	.byte	0x00, 0xf5, 0x21, 0x00


	//----- nvinfo : EIATTR_KPARAM_INFO
	.align		4
.L_9:
        /*0018*/ 	.byte	0x04, 0x17
        /*001a*/ 	.short	(.L_11 - .L_10)
.L_10:
        /*001c*/ 	.word	0x00000000
        /*0020*/ 	.short	0x0006
        /*0022*/ 	.short	0x0020
        /*0024*/ 	.byte	0x00, 0xf0, 0x11, 0x00


	//----- nvinfo : EIATTR_KPARAM_INFO
	.align		4
.L_11:
        /*0028*/ 	.byte	0x04, 0x17
        /*002a*/ 	.short	(.L_13 - .L_12)
.L_12:
        /*002c*/ 	.word	0x00000000
        /*0030*/ 	.short	0x0005
        /*0032*/ 	.short	0x0018
        /*0034*/ 	.byte	0x00, 0xf5, 0x21, 0x00


	//----- nvinfo : EIATTR_KPARAM_INFO
	.align		4
.L_13:
        /*0038*/ 	.byte	0x04, 0x17
        /*003a*/ 	.short	(.L_15 - .L_14)
.L_14:
        /*003c*/ 	.word	0x00000000
        /*0040*/ 	.short	0x0004
        /*0042*/ 	.short	0x0010
        /*0044*/ 	.byte	0x00, 0xf5, 0x21, 0x00


	//----- nvinfo : EIATTR_KPARAM_INFO
	.align		4
.L_15:
        /*0048*/ 	.byte	0x04, 0x17
        /*004a*/ 	.short	(.L_17 - .L_16)
.L_16:
        /*004c*/ 	.word	0x00000000
        /*0050*/ 	.short	0x0003
        /*0052*/ 	.short	0x000c
        /*0054*/ 	.byte	0x00, 0xf0, 0x11, 0x00


	//----- nvinfo : EIATTR_KPARAM_INFO
	.align		4
.L_17:
        /*0058*/ 	.byte	0x04, 0x17
        /*005a*/ 	.short	(.L_19 - .L_18)
.L_18:
        /*005c*/ 	.word	0x00000000
        /*0060*/ 	.short	0x0002
        /*0062*/ 	.short	0x0008
        /*0064*/ 	.byte	0x00, 0xf0, 0x11, 0x00


	//----- nvinfo : EIATTR_KPARAM_INFO
	.align		4
.L_19:
        /*0068*/ 	.byte	0x04, 0x17
        /*006a*/ 	.short	(.L_21 - .L_20)
.L_20:
        /*006c*/ 	.word	0x00000000
        /*0070*/ 	.short	0x0001
        /*0072*/ 	.short	0x0004
        /*0074*/ 	.byte	0x00, 0xf0, 0x11, 0x00


	//----- nvinfo : EIATTR_KPARAM_INFO
	.align		4
.L_21:
        /*0078*/ 	.byte	0x04, 0x17
        /*007a*/ 	.short	(.L_23 - .L_22)
.L_22:
        /*007c*/ 	.word	0x00000000
        /*0080*/ 	.short	0x0000
        /*0082*/ 	.short	0x0000
        /*0084*/ 	.byte	0x00, 0xf0, 0x11, 0x00


	//----- nvinfo : EIATTR_SPARSE_MMA_MASK
	.align		4
.L_23:
        /*0088*/ 	.byte	0x03, 0x50
        /*008a*/ 	.short	0x0000


	//----- nvinfo : EIATTR_MAXREG_COUNT
	.align		4
        /*008c*/ 	.byte	0x03, 0x1b
        /*008e*/ 	.short	0x00ff


	//----- nvinfo : EIATTR_MERCURY_ISA_VERSION
	.align		4
        /*0090*/ 	.byte	0x03, 0x5f
        /*0092*/ 	.short	0x0101


	//----- nvinfo : EIATTR_VRC_CTA_INIT_COUNT
	.align		4
        /*0094*/ 	.byte	0x02, 0x4a
	.zero		1
	.zero		1


	//----- nvinfo : EIATTR_EXIT_INSTR_OFFSETS
	.align		4
        /*0098*/ 	.byte	0x04, 0x1c
        /*009a*/ 	.short	(.L_25 - .L_24)


	//   ....[0]....
.L_24:
        /*009c*/ 	.word	0x000000d0


	//   ....[1]....
        /*00a0*/ 	.word	0x00000ad0


	//----- nvinfo : EIATTR_CBANK_PARAM_SIZE
	.align		4
.L_25:
        /*00a4*/ 	.byte	0x03, 0x19
        /*00a6*/ 	.short	0x0030


	//----- nvinfo : EIATTR_PARAM_CBANK
	.align		4
        /*00a8*/ 	.byte	0x04, 0x0a
        /*00aa*/ 	.short	(.L_27 - .L_26)
	.align		4
.L_26:
        /*00ac*/ 	.word	index@(.nv.constant0._Z11sgemm_naiveiiifPKfS0_fPf)
        /*00b0*/ 	.short	0x0380
        /*00b2*/ 	.short	0x0030


	//----- nvinfo : EIATTR_SW_WAR
	.align		4
.L_27:
        /*00b4*/ 	.byte	0x04, 0x36
        /*00b6*/ 	.short	(.L_29 - .L_28)
.L_28:
        /*00b8*/ 	.word	0x00000008
.L_29:


//--------------------- .nv.callgraph             --------------------------
	.section	.nv.callgraph,"",@"SHT_CUDA_CALLGRAPH"
	.align	4
	.sectionentsize	8
	.align		4
        /*0000*/ 	.word	0x00000000
	.align		4
        /*0004*/ 	.word	0xffffffff
	.align		4
        /*0008*/ 	.word	0x00000000
	.align		4
        /*000c*/ 	.word	0xfffffffe
	.align		4
        /*0010*/ 	.word	0x00000000
	.align		4
        /*0014*/ 	.word	0xfffffffd
	.align		4
        /*0018*/ 	.word	0x00000000
	.align		4
        /*001c*/ 	.word	0xfffffffc


//--------------------- .text._Z11sgemm_naiveiiifPKfS0_fPf --------------------------
	.section	.text._Z11sgemm_naiveiiifPKfS0_fPf,"ax",@progbits
	.align	128
        .global         _Z11sgemm_naiveiiifPKfS0_fPf
        .type           _Z11sgemm_naiveiiifPKfS0_fPf,@function
        .size           _Z11sgemm_naiveiiifPKfS0_fPf,(.L_x_5 - _Z11sgemm_naiveiiifPKfS0_fPf)
        .other          _Z11sgemm_naiveiiifPKfS0_fPf,@"STO_CUDA_ENTRY STV_DEFAULT"
_Z11sgemm_naiveiiifPKfS0_fPf:
.text._Z11sgemm_naiveiiifPKfS0_fPf:
[----:B------:R-:W-:Y:S01]  /*0000*/  LDC R1, c[0x0][0x37c] ;  /* 0x0000df00ff017b82 */ /* 0x000fe20000000800 */
[----:B------:R-:W0:Y:S07]  /*0010*/  S2R R8, SR_TID.Y ;  /* 0x0000000000087919 */ /* 0x000e2e0000002200 */
[----:B------:R-:W1:Y:S01]  /*0020*/  S2UR UR4, SR_CTAID.Y ;  /* 0x00000000000479c3 */ /* 0x000e620000002600 */
[----:B------:R-:W2:Y:S07]  /*0030*/  S2R R3, SR_TID.X ;  /* 0x0000000000037919 */ /* 0x000eae0000002100 */
[----:B------:R-:W2:Y:S01]  /*0040*/  LDC R2, c[0x0][0x360] ;  /* 0x0000d800ff027b82 */ /* 0x000ea20000000800 */
[----:B------:R-:W1:Y:S07]  /*0050*/  LDCU UR5, c[0x0][0x364] ;  /* 0x00006c80ff0577ac */ /* 0x000e6e0008000800 */
[----:B------:R-:W2:Y:S08]  /*0060*/  S2UR UR6, SR_CTAID.X ;  /* 0x00000000000679c3 */ /* 0x000eb00000002500 */
[----:B------:R-:W3:Y:S01]  /*0070*/  LDC.64 R4, c[0x0][0x380] ;  /* 0x0000e000ff047b82 */ /* 0x000ee20000000a00 */
[----:B-1----:R-:W-:-:S06]  /*0080*/  UIMAD UR4, UR4, UR5, URZ ;  /* 0x00000005040472a4 */ /* 0x002fcc000f8e02ff */
[----:B0-----:R-:W-:Y:S01]  /*0090*/  IADD3 R0, PT, PT, R8, UR4, RZ ;  /* 0x0000000408007c10 */ /* 0x001fe2000fffe0ff */
[----:B--2---:R-:W-:-:S03]  /*00a0*/  IMAD R2, R2, UR6, R3 ;  /* 0x0000000602027c24 */ /* 0x004fc6000f8e0203 */
[----:B---3--:R-:W-:-:S04]  /*00b0*/  ISETP.GE.U32.AND P0, PT, R0, R4, PT ;  /* 0x000000040000720c */ /* 0x008fc80003f06070 */
[----:B------:R-:W-:-:S13]  /*00c0*/  ISETP.GE.U32.OR P0, PT, R2, R5, P0 ;  /* 0x000000050200720c */ /* 0x000fda0000706470 */
[----:B------:R-:W-:Y:S05]  /*00d0*/  @P0 EXIT ;  /* 0x000000000000094d */ /* 0x000fea0003800000 */
[----:B------:R-:W0:Y:S01]  /*00e0*/  LDC R3, c[0x0][0x388] ;  /* 0x0000e200ff037b82 */ /* 0x000e220000000800 */
[----:B------:R-:W1:Y:S01]  /*00f0*/  LDCU.64 UR6, c[0x0][0x358] ;  /* 0x00006b00ff0677ac */ /* 0x000e620008000a00 */
[----:B------:R-:W-:Y:S01]  /*0100*/  HFMA2 R25, -RZ, RZ, 0, 0 ;  /* 0x00000000ff197431 */ /* 0x000fe200000001ff */
[----:B0-----:R-:W-:-:S13]  /*0110*/  ISETP.GE.AND P0, PT, R3, 0x1, PT ;  /* 0x000000010300780c */ /* 0x001fda0003f06270 */
[----:B-1----:R-:W-:Y:S05]  /*0120*/  @!P0 BRA `(.L_x_0) ;  /* 0x0000000800448947 */ /* 0x002fea0003800000 */
[C---:B------:R-:W-:Y:S02]  /*0130*/  ISETP.GE.U32.AND P1, PT, R3.reuse, 0x8, PT ;  /* 0x000000080300780c */ /* 0x040fe40003f26070 */
[----:B------:R-:W-:Y:S02]  /*0140*/  LOP3.LUT R6, R3, 0x7, RZ, 0xc0, !PT ;  /* 0x0000000703067812 */ /* 0x000fe400078ec0ff */
[----:B------:R-:W-:Y:S02]  /*0150*/  MOV R25, RZ ;  /* 0x000000ff00197202 */ /* 0x000fe40000000f00 */
[----:B------:R-:W-:Y:S02]  /*0160*/  ISETP.NE.AND P0, PT, R6, RZ, PT ;  /* 0x000000ff0600720c */ /* 0x000fe40003f05270 */
[----:B------:R-:W-:-:S05]  /*0170*/  MOV R7, RZ ;  /* 0x000000ff00077202 */ /* 0x000fca0000000f00 */
[----:B------:R-:W-:Y:S06]  /*0180*/  @!P1 BRA `(.L_x_1) ;  /* 0x0000000400249947 */ /* 0x000fec0003800000 */
[----:B------:R-:W-:Y:S01]  /*0190*/  LOP3.LUT R7, R3, 0x7ffffff8, RZ, 0xc0, !PT ;  /* 0x7ffffff803077812 */ /* 0x000fe200078ec0ff */
[C---:B------:R-:W-:Y:S01]  /*01a0*/  IMAD R10, R5.reuse, 0x3, R0 ;  /* 0x00000003050a7824 */ /* 0x040fe200078e0200 */
[C---:B------:R-:W-:Y:S01]  /*01b0*/  IADD3 R4, PT, PT, R5.reuse, UR4, R8 ;  /* 0x0000000405047c10 */ /* 0x040fe2000fffe008 */
[C-C-:B------:R-:W-:Y:S01]  /*01c0*/  IMAD R14, R5.reuse, 0x5, R0.reuse ;  /* 0x00000005050e7824 */ /* 0x140fe200078e0200 */
[CC--:B------:R-:W-:Y:S01]  /*01d0*/  LEA R8, R5.reuse, R0.reuse, 0x1 ;  /* 0x0000000005087211 */ /* 0x0c0fe200078e08ff */
[C-C-:B------:R-:W-:Y:S01]  /*01e0*/  IMAD R9, R5.reuse, 0x6, R0.reuse ;  /* 0x0000000605097824 */ /* 0x140fe200078e0200 */
[CC--:B------:R-:W-:Y:S01]  /*01f0*/  LEA R12, R5.reuse, R0.reuse, 0x2 ;  /* 0x00000000050c7211 */ /* 0x0c0fe200078e10ff */
[----:B------:R-:W-:Y:S01]  /*0200*/  IMAD R11, R5, 0x7, R0 ;  /* 0x00000007050b7824 */ /* 0x000fe200078e0200 */
[----:B------:R-:W-:Y:S01]  /*0210*/  MOV R25, RZ ;  /* 0x000000ff00197202 */ /* 0x000fe20000000f00 */
[----:B------:R-:W-:Y:S01]  /*0220*/  IMAD R15, R2, R3, 0x3 ;  /* 0x00000003020f7424 */ /* 0x000fe200078e0203 */
[----:B------:R-:W-:-:S02]  /*0230*/  MOV R13, R0 ;  /* 0x00000000000d7202 */ /* 0x000fc40000000f00 */
[----:B------:R-:W-:-:S07]  /*0240*/  IADD3 R24, PT, PT, -R7, RZ, RZ ;  /* 0x000000ff07187210 */ /* 0x000fce0007ffe1ff */
.L_x_2:
[----:B------:R-:W0:Y:S01]  /*0250*/  LDC.64 R20, c[0x0][0x390] ;  /* 0x0000e400ff147b82 */ /* 0x000e220000000a00 */
[----:B------:R-:W-:-:S07]  /*0260*/  IADD3 R23, PT, PT, R15, -0x3, RZ ;  /* 0xfffffffd0f177810 */ /* 0x000fce0007ffe0ff */
[----:B------:R-:W1:Y:S01]  /*0270*/  LDC.64 R16, c[0x0][0x398] ;  /* 0x0000e600ff107b82 */ /* 0x000e620000000a00 */
[----:B0-----:R-:W-:-:S06]  /*0280*/  IMAD.WIDE.U32 R22, R23, 0x4, R20 ;  /* 0x0000000417167825 */ /* 0x001fcc00078e0014 */
[----:B------:R-:W2:Y:S01]  /*0290*/  LDG.E R22, desc[UR6][R22.64] ;  /* 0x0000000616167981 */ /* 0x000ea2000c1e1900 */
[----:B-1----:R-:W-:-:S06]  /*02a0*/  IMAD.WIDE.U32 R18, R13, 0x4, R16 ;  /* 0x000000040d127825 */ /* 0x002fcc00078e0010 */
[----:B------:R-:W2:Y:S01]  /*02b0*/  LDG.E R18, desc[UR6][R18.64] ;  /* 0x0000000612127981 */ /* 0x000ea2000c1e1900 */
[----:B------:R-:W-:Y:S01]  /*02c0*/  IADD3 R27, PT, PT, R15, -0x2, RZ ;  /* 0xfffffffe0f1b7810 */ /* 0x000fe20007ffe0ff */
[----:B------:R-:W-:-:S06]  /*02d0*/  IMAD.WIDE.U32 R28, R4, 0x4, R16 ;  /* 0x00000004041c7825 */ /* 0x000fcc00078e0010 */
[----:B------:R-:W3:Y:S01]  /*02e0*/  LDG.E R28, desc[UR6][R28.64] ;  /* 0x000000061c1c7981 */ /* 0x000ee2000c1e1900 */
[----:B--2---:R-:W-:Y:S01]  /*02f0*/  FFMA R25, R22, R18, R25 ;  /* 0x0000001216197223 */ /* 0x004fe20000000019 */
[----:B------:R-:W-:Y:S01]  /*0300*/  IMAD.WIDE.U32 R22, R27, 0x4, R20 ;  /* 0x000000041b167825 */ /* 0x000fe200078e0014 */
[----:B------:R-:W-:-:S05]  /*0310*/  IADD3 R27, PT, PT, R15, -0x1, RZ ;  /* 0xffffffff0f1b7810 */ /* 0x000fca0007ffe0ff */
[----:B------:R-:W-:Y:S01]  /*0320*/  IMAD.WIDE.U32 R26, R27, 0x4, R20 ;  /* 0x000000041b1a7825 */ /* 0x000fe200078e0014 */
[----:B------:R-:W3:Y:S04]  /*0330*/  LDG.E R22, desc[UR6][R22.64] ;  /* 0x0000000616167981 */ /* 0x000ee8000c1e1900 */
[----:B------:R0:W2:Y:S02]  /*0340*/  LDG.E R18, desc[UR6][R26.64] ;  /* 0x000000061a127981 */ /* 0x0000a4000c1e1900 */
[----:B0-----:R-:W-:-:S05]  /*0350*/  IMAD.WIDE.U32 R26, R8, 0x4, R16 ;  /* 0x00000004081a7825 */ /* 0x001fca00078e0010 */
[----:B------:R-:W2:Y:S01]  /*0360*/  LDG.E R19, desc[UR6][R26.64] ;  /* 0x000000061a137981 */ /* 0x000ea2000c1e1900 */
[----:B------:R-:W-:Y:S01]  /*0370*/  IADD3 R23, PT, PT, R15, 0x1, RZ ;  /* 0x000000010f177810 */ /* 0x000fe20007ffe0ff */
[----:B---3--:R-:W-:-:S04]  /*0380*/  FFMA R25, R22, R28, R25 ;  /* 0x0000001c16197223 */ /* 0x008fc80000000019 */
[----:B--2---:R-:W-:Y:S01]  /*0390*/  FFMA R25, R18, R19, R25 ;  /* 0x0000001312197223 */ /* 0x004fe20000000019 */
[----:B------:R-:W-:-:S05]  /*03a0*/  IMAD.WIDE.U32 R18, R15, 0x4, R20 ;  /* 0x000000040f127825 */ /* 0x000fca00078e0014 */
[----:B------:R0:W2:Y:S02]  /*03b0*/  LDG.E R28, desc[UR6][R18.64] ;  /* 0x00000006121c7981 */ /* 0x0000a4000c1e1900 */
[----:B0-----:R-:W-:-:S04]  /*03c0*/  IMAD.WIDE.U32 R18, R23, 0x4, R20 ;  /* 0x0000000417127825 */ /* 0x001fc800078e0014 */
[--C-:B------:R-:W-:Y:S02]  /*03d0*/  IMAD.WIDE.U32 R22, R10, 0x4, R16.reuse ;  /* 0x000000040a167825 */ /* 0x100fe400078e0010 */
[----:B------:R-:W3:Y:S04]  /*03e0*/  LDG.E R18, desc[UR6][R18.64] ;  /* 0x0000000612127981 */ /* 0x000ee8000c1e1900 */
[----:B------:R0:W2:Y:S02]  /*03f0*/  LDG.E R29, desc[UR6][R22.64] ;  /* 0x00000006161d7981 */ /* 0x0000a4000c1e1900 */
[----:B0-----:R-:W-:-:S05]  /*0400*/  IMAD.WIDE.U32 R22, R12, 0x4, R16 ;  /* 0x000000040c167825 */ /* 0x001fca00078e0010 */
[----:B------:R0:W3:Y:S01]  /*0410*/  LDG.E R26, desc[UR6][R22.64] ;  /* 0x00000006161a7981 */ /* 0x0000e2000c1e1900 */
[C---:B------:R-:W-:Y:S02]  /*0420*/  IADD3 R27, PT, PT, R15.reuse, 0x3, RZ ;  /* 0x000000030f1b7810 */ /* 0x040fe40007ffe0ff */
[C---:B0-----:R-:W-:Y:S01]  /*0430*/  IADD3 R23, PT, PT, R15.reuse, 0x4, RZ ;  /* 0x000000040f177810 */ /* 0x041fe20007ffe0ff */
[----:B--2---:R-:W-:Y:S01]  /*0440*/  FFMA R25, R28, R29, R25 ;  /* 0x0000001d1c197223 */ /* 0x004fe20000000019 */
[----:B------:R-:W-:-:S05]  /*0450*/  IADD3 R29, PT, PT, R15, 0x2, RZ ;  /* 0x000000020f1d7810 */ /* 0x000fca0007ffe0ff */
[----:B------:R-:W-:-:S06]  /*0460*/  IMAD.WIDE.U32 R28, R29, 0x4, R20 ;  /* 0x000000041d1c7825 */ /* 0x000fcc00078e0014 */
[----:B------:R-:W2:Y:S01]  /*0470*/  LDG.E R28, desc[UR6][R28.64] ;  /* 0x000000061c1c7981 */ /* 0x000ea2000c1e1900 */
[----:B---3--:R-:W-:Y:S01]  /*0480*/  FFMA R25, R18, R26, R25 ;  /* 0x0000001a12197223 */ /* 0x008fe20000000019 */
[----:B------:R-:W-:-:S04]  /*0490*/  IMAD.WIDE.U32 R18, R14, 0x4, R16 ;  /* 0x000000040e127825 */ /* 0x000fc800078e0010 */
[--C-:B------:R-:W-:Y:S02]  /*04a0*/  IMAD.WIDE.U32 R26, R27, 0x4, R20.reuse ;  /* 0x000000041b1a7825 */ /* 0x100fe400078e0014 */
[----:B------:R-:W2:Y:S02]  /*04b0*/  LDG.E R18, desc[UR6][R18.64] ;  /* 0x0000000612127981 */ /* 0x000ea4000c1e1900 */
[----:B------:R-:W-:Y:S02]  /*04c0*/  IMAD.WIDE.U32 R20, R23, 0x4, R20 ;  /* 0x0000000417147825 */ /* 0x000fe400078e0014 */
[----:B------:R-:W3:Y:S02]  /*04d0*/  LDG.E R26, desc[UR6][R26.64] ;  /* 0x000000061a1a7981 */ /* 0x000ee4000c1e1900 */
[--C-:B------:R-:W-:Y:S02]  /*04e0*/  IMAD.WIDE.U32 R22, R9, 0x4, R16.reuse ;  /* 0x0000000409167825 */ /* 0x100fe400078e0010 */
[----:B------:R-:W4:Y:S02]  /*04f0*/  LDG.E R20, desc[UR6][R20.64] ;  /* 0x0000000614147981 */ /* 0x000f24000c1e1900 */
[----:B------:R-:W-:-:S02]  /*0500*/  IMAD.WIDE.U32 R16, R11, 0x4, R16 ;  /* 0x000000040b107825 */ /* 0x000fc400078e0010 */
[----:B------:R-:W3:Y:S04]  /*0510*/  LDG.E R23, desc[UR6][R22.64] ;  /* 0x0000000616177981 */ /* 0x000ee8000c1e1900 */
[----:B------:R-:W4:Y:S01]  /*0520*/  LDG.E R16, desc[UR6][R16.64] ;  /* 0x0000000610107981 */ /* 0x000f22000c1e1900 */
[----:B------:R-:W-:-:S04]  /*0530*/  IADD3 R24, PT, PT, R24, 0x8, RZ ;  /* 0x0000000818187810 */ /* 0x000fc80007ffe0ff */
[----:B------:R-:W-:Y:S02]  /*0540*/  ISETP.NE.AND P1, PT, R24, RZ, PT ;  /* 0x000000ff1800720c */ /* 0x000fe40003f25270 */
[----:B------:R-:W-:Y:S02]  /*0550*/  IADD3 R15, PT, PT, R15, 0x8, RZ ;  /* 0x000000080f0f7810 */ /* 0x000fe40007ffe0ff */
[C---:B------:R-:W-:Y:S02]  /*0560*/  LEA R4, R5.reuse, R4, 0x3 ;  /* 0x0000000405047211 */ /* 0x040fe400078e18ff */
[C---:B------:R-:W-:Y:S02]  /*0570*/  LEA R8, R5.reuse, R8, 0x3 ;  /* 0x0000000805087211 */ /* 0x040fe400078e18ff */
[C---:B------:R-:W-:Y:S02]  /*0580*/  LEA R10, R5.reuse, R10, 0x3 ;  /* 0x0000000a050a7211 */ /* 0x040fe400078e18ff */
[----:B------:R-:W-:-:S02]  /*0590*/  LEA R12, R5, R12, 0x3 ;  /* 0x0000000c050c7211 */ /* 0x000fc400078e18ff */
[C---:B------:R-:W-:Y:S02]  /*05a0*/  LEA R14, R5.reuse, R14, 0x3 ;  /* 0x0000000e050e7211 */ /* 0x040fe400078e18ff */
[C---:B------:R-:W-:Y:S02]  /*05b0*/  LEA R9, R5.reuse, R9, 0x3 ;  /* 0x0000000905097211 */ /* 0x040fe400078e18ff */
[C---:B------:R-:W-:Y:S02]  /*05c0*/  LEA R11, R5.reuse, R11, 0x3 ;  /* 0x0000000b050b7211 */ /* 0x040fe400078e18ff */
[----:B------:R-:W-:Y:S01]  /*05d0*/  LEA R13, R5, R13, 0x3 ;  /* 0x0000000d050d7211 */ /* 0x000fe200078e18ff */
[----:B--2---:R-:W-:-:S04]  /*05e0*/  FFMA R25, R28, R18, R25 ;  /* 0x000000121c197223 */ /* 0x004fc80000000019 */
[----:B---3--:R-:W-:-:S04]  /*05f0*/  FFMA R25, R26, R23, R25 ;  /* 0x000000171a197223 */ /* 0x008fc80000000019 */
[----:B----4-:R-:W-:Y:S01]  /*0600*/  FFMA R25, R20, R16, R25 ;  /* 0x0000001014197223 */ /* 0x010fe20000000019 */
[----:B------:R-:W-:Y:S06]  /*0610*/  @P1 BRA `(.L_x_2) ;  /* 0xfffffffc000c1947 */ /* 0x000fec000383ffff */
.L_x_1:
[----:B------:R-:W-:Y:S05]  /*0620*/  @!P0 BRA `(.L_x_0) ;  /* 0x0000000400048947 */ /* 0x000fea0003800000 */
[----:B------:R-:W-:Y:S02]  /*0630*/  ISETP.GE.U32.AND P0, PT, R6, 0x4, PT ;  /* 0x000000040600780c */ /* 0x000fe40003f06070 */
[----:B------:R-:W-:-:S04]  /*0640*/  LOP3.LUT R24, R3, 0x3, RZ, 0xc0, !PT ;  /* 0x0000000303187812 */ /* 0x000fc800078ec0ff */
[----:B------:R-:W-:-:S07]  /*0650*/  ISETP.NE.AND P1, PT, R24, RZ, PT ;  /* 0x000000ff1800720c */ /* 0x000fce0003f25270 */
[----:B------:R-:W-:Y:S06]  /*0660*/  @!P0 BRA `(.L_x_3) ;  /* 0x00000000007c8947 */ /* 0x000fec0003800000 */
[----:B------:R-:W0:Y:S01]  /*0670*/  LDC.64 R8, c[0x0][0x398] ;  /* 0x0000e600ff087b82 */ /* 0x000e220000000a00 */
[----:B------:R-:W-:Y:S02]  /*0680*/  IMAD R13, R2, R3, R7 ;  /* 0x00000003020d7224 */ /* 0x000fe400078e0207 */
[----:B------:R-:W-:-:S03]  /*0690*/  IMAD R6, R7, R5, R0 ;  /* 0x0000000507067224 */ /* 0x000fc600078e0200 */
[C---:B------:R-:W-:Y:S02]  /*06a0*/  IADD3 R21, PT, PT, R13.reuse, 0x1, RZ ;  /* 0x000000010d157810 */ /* 0x040fe40007ffe0ff */
[----:B------:R-:W1:Y:S01]  /*06b0*/  LDC.64 R10, c[0x0][0x390] ;  /* 0x0000e400ff0a7b82 */ /* 0x000e620000000a00 */
[C---:B------:R-:W-:Y:S02]  /*06c0*/  IADD3 R15, PT, PT, R13.reuse, 0x2, RZ ;  /* 0x000000020d0f7810 */ /* 0x040fe40007ffe0ff */
[----:B------:R-:W-:Y:S01]  /*06d0*/  IADD3 R27, PT, PT, R13, 0x3, RZ ;  /* 0x000000030d1b7810 */ /* 0x000fe20007ffe0ff */
[C---:B0-----:R-:W-:Y:S01]  /*06e0*/  IMAD.WIDE.U32 R18, R6.reuse, 0x4, R8 ;  /* 0x0000000406127825 */ /* 0x041fe200078e0008 */
[----:B------:R-:W-:-:S04]  /*06f0*/  IADD3 R6, PT, PT, R6, R5, RZ ;  /* 0x0000000506067210 */ /* 0x000fc80007ffe0ff */
[CC--:B------:R-:W-:Y:S01]  /*0700*/  IADD3 R14, PT, PT, R6.reuse, R5.reuse, RZ ;  /* 0x00000005060e7210 */ /* 0x0c0fe20007ffe0ff */
[--C-:B-1----:R-:W-:Y:S01]  /*0710*/  IMAD.WIDE.U32 R22, R13, 0x4, R10.reuse ;  /* 0x000000040d167825 */ /* 0x102fe200078e000a */
[----:B------:R-:W2:Y:S03]  /*0720*/  LDG.E R18, desc[UR6][R18.64] ;  /* 0x0000000612127981 */ /* 0x000ea6000c1e1900 */
[----:B------:R-:W-:Y:S01]  /*0730*/  IMAD.WIDE.U32 R20, R21, 0x4, R10 ;  /* 0x0000000415147825 */ /* 0x000fe200078e000a */
[----:B------:R-:W2:Y:S03]  /*0740*/  LDG.E R4, desc[UR6][R22.64] ;  /* 0x0000000616047981 */ /* 0x000ea6000c1e1900 */
[----:B------:R-:W-:Y:S01]  /*0750*/  IMAD.WIDE.U32 R16, R6, 0x4, R8 ;  /* 0x0000000406107825 */ /* 0x000fe200078e0008 */
[----:B------:R-:W-:Y:S01]  /*0760*/  IADD3 R29, PT, PT, R14, R5, RZ ;  /* 0x000000050e1d7210 */ /* 0x000fe20007ffe0ff */
[----:B------:R-:W3:Y:S02]  /*0770*/  LDG.E R20, desc[UR6][R20.64] ;  /* 0x0000000614147981 */ /* 0x000ee4000c1e1900 */
[----:B------:R-:W-:-:S02]  /*0780*/  IMAD.WIDE.U32 R12, R15, 0x4, R10 ;  /* 0x000000040f0c7825 */ /* 0x000fc400078e000a */
[----:B------:R-:W3:Y:S02]  /*0790*/  LDG.E R17, desc[UR6][R16.64] ;  /* 0x0000000610117981 */ /* 0x000ee4000c1e1900 */
[----:B------:R-:W-:Y:S02]  /*07a0*/  IMAD.WIDE.U32 R14, R14, 0x4, R8 ;  /* 0x000000040e0e7825 */ /* 0x000fe400078e0008 */
[----:B------:R-:W4:Y:S02]  /*07b0*/  LDG.E R13, desc[UR6][R12.64] ;  /* 0x000000060c0d7981 */ /* 0x000f24000c1e1900 */
[----:B------:R-:W-:Y:S02]  /*07c0*/  IMAD.WIDE.U32 R10, R27, 0x4, R10 ;  /* 0x000000041b0a7825 */ /* 0x000fe400078e000a */
[----:B------:R-:W4:Y:S02]  /*07d0*/  LDG.E R14, desc[UR6][R14.64] ;  /* 0x000000060e0e7981 */ /* 0x000f24000c1e1900 */
[----:B------:R-:W-:-:S02]  /*07e0*/  IMAD.WIDE.U32 R8, R29, 0x4, R8 ;  /* 0x000000041d087825 */ /* 0x000fc400078e0008 */
[----:B------:R-:W5:Y:S04]  /*07f0*/  LDG.E R11, desc[UR6][R10.64] ;  /* 0x000000060a0b7981 */ /* 0x000f68000c1e1900 */
[----:B------:R-:W5:Y:S01]  /*0800*/  LDG.E R8, desc[UR6][R8.64] ;  /* 0x0000000608087981 */ /* 0x000f62000c1e1900 */
[----:B------:R-:W-:Y:S01]  /*0810*/  IADD3 R7, PT, PT, R7, 0x4, RZ ;  /* 0x0000000407077810 */ /* 0x000fe20007ffe0ff */
[----:B--2---:R-:W-:-:S04]  /*0820*/  FFMA R25, R4, R18, R25 ;  /* 0x0000001204197223 */ /* 0x004fc80000000019 */
[----:B---3--:R-:W-:-:S04]  /*0830*/  FFMA R20, R20, R17, R25 ;  /* 0x0000001114147223 */ /* 0x008fc80000000019 */
[----:B----4-:R-:W-:-:S04]  /*0840*/  FFMA R20, R13, R14, R20 ;  /* 0x0000000e0d147223 */ /* 0x010fc80000000014 */
[----:B-----5:R-:W-:-:S07]  /*0850*/  FFMA R25, R11, R8, R20 ;  /* 0x000000080b197223 */ /* 0x020fce0000000014 */
.L_x_3:
[----:B------:R-:W-:Y:S05]  /*0860*/  @!P1 BRA `(.L_x_0) ;  /* 0x0000000000749947 */ /* 0x000fea0003800000 */
[----:B------:R-:W0:Y:S01]  /*0870*/  LDC.64 R16, c[0x0][0x390] ;  /* 0x0000e400ff107b82 */ /* 0x000e220000000a00 */
[----:B------:R-:W-:Y:S02]  /*0880*/  ISETP.NE.AND P0, PT, R24, 0x1, PT ;  /* 0x000000011800780c */ /* 0x000fe40003f05270 */
[----:B------:R-:W-:-:S04]  /*0890*/  LOP3.LUT R4, R3, 0x1, RZ, 0xc0, !PT ;  /* 0x0000000103047812 */ /* 0x000fc800078ec0ff */
[----:B------:R-:W-:Y:S01]  /*08a0*/  ISETP.NE.U32.AND P1, PT, R4, 0x1, PT ;  /* 0x000000010400780c */ /* 0x000fe20003f25070 */
[----:B------:R-:W1:Y:S06]  /*08b0*/  LDC.64 R14, c[0x0][0x398] ;  /* 0x0000e600ff0e7b82 */ /* 0x000e6c0000000a00 */
[----:B------:R-:W-:Y:S02]  /*08c0*/  @P0 IMAD R13, R2, R3, R7 ;  /* 0x00000003020d0224 */ /* 0x000fe400078e0207 */
[----:B------:R-:W2:Y:S01]  /*08d0*/  LDC.64 R10, c[0x0][0x390] ;  /* 0x0000e400ff0a7b82 */ /* 0x000ea20000000a00 */
[C---:B------:R-:W-:Y:S01]  /*08e0*/  @P0 IMAD R12, R7.reuse, R5, R0 ;  /* 0x00000005070c0224 */ /* 0x040fe200078e0200 */
[----:B------:R-:W-:-:S02]  /*08f0*/  @P0 IADD3 R7, PT, PT, R7, 0x2, RZ ;  /* 0x0000000207070810 */ /* 0x000fc40007ffe0ff */
[----:B------:R-:W-:-:S04]  /*0900*/  @P0 IADD3 R21, PT, PT, R13, 0x1, RZ ;  /* 0x000000010d150810 */ /* 0x000fc80007ffe0ff */
[----:B------:R-:W3:Y:S01]  /*0910*/  LDC.64 R8, c[0x0][0x398] ;  /* 0x0000e600ff087b82 */ /* 0x000ee20000000a00 */
[----:B0-----:R-:W-:Y:S01]  /*0920*/  @P0 IMAD.WIDE.U32 R18, R13, 0x4, R16 ;  /* 0x000000040d120825 */ /* 0x001fe200078e0010 */
[----:B------:R-:W-:-:S03]  /*0930*/  @P0 IADD3 R23, PT, PT, R12, R5, RZ ;  /* 0x000000050c170210 */ /* 0x000fc60007ffe0ff */
[----:B------:R-:W-:Y:S01]  /*0940*/  @!P1 IMAD R5, R7, R5, R0 ;  /* 0x0000000507059224 */ /* 0x000fe200078e0200 */
[----:B------:R-:W4:Y:S01]  /*0950*/  @P0 LDG.E R4, desc[UR6][R18.64] ;  /* 0x0000000612040981 */ /* 0x000f22000c1e1900 */
[----:B------:R-:W-:-:S04]  /*0960*/  @P0 IMAD.WIDE.U32 R16, R21, 0x4, R16 ;  /* 0x0000000415100825 */ /* 0x000fc800078e0010 */
[----:B-1----:R-:W-:Y:S02]  /*0970*/  @P0 IMAD.WIDE.U32 R12, R12, 0x4, R14 ;  /* 0x000000040c0c0825 */ /* 0x002fe400078e000e */
[----:B------:R-:W5:Y:S02]  /*0980*/  @P0 LDG.E R17, desc[UR6][R16.64] ;  /* 0x0000000610110981 */ /* 0x000f64000c1e1900 */
[----:B------:R-:W-:Y:S02]  /*0990*/  @!P1 IMAD R7, R2, R3, R7 ;  /* 0x0000000302079224 */ /* 0x000fe400078e0207 */
[----:B------:R-:W-:Y:S01]  /*09a0*/  @P0 IMAD.WIDE.U32 R14, R23, 0x4, R14 ;  /* 0x00000004170e0825 */ /* 0x000fe200078e000e */
[----:B------:R-:W4:Y:S03]  /*09b0*/  @P0 LDG.E R12, desc[UR6][R12.64] ;  /* 0x000000060c0c0981 */ /* 0x000f26000c1e1900 */
[----:B--2---:R-:W-:-:S02]  /*09c0*/  @!P1 IMAD.WIDE.U32 R10, R7, 0x4, R10 ;  /* 0x00000004070a9825 */ /* 0x004fc400078e000a */
[----:B------:R-:W5:Y:S02]  /*09d0*/  @P0 LDG.E R14, desc[UR6][R14.64] ;  /* 0x000000060e0e0981 */ /* 0x000f64000c1e1900 */
[----:B---3--:R-:W-:Y:S02]  /*09e0*/  @!P1 IMAD.WIDE.U32 R8, R5, 0x4, R8 ;  /* 0x0000000405089825 */ /* 0x008fe400078e0008 */
[----:B------:R-:W2:Y:S04]  /*09f0*/  @!P1 LDG.E R10, desc[UR6][R10.64] ;  /* 0x000000060a0a9981 */ /* 0x000ea8000c1e1900 */
[----:B------:R-:W2:Y:S01]  /*0a00*/  @!P1 LDG.E R8, desc[UR6][R8.64] ;  /* 0x0000000608089981 */ /* 0x000ea2000c1e1900 */
[----:B----4-:R-:W-:-:S04]  /*0a10*/  @P0 FFMA R4, R4, R12, R25 ;  /* 0x0000000c04040223 */ /* 0x010fc80000000019 */
[----:B-----5:R-:W-:-:S04]  /*0a20*/  @P0 FFMA R25, R17, R14, R4 ;  /* 0x0000000e11190223 */ /* 0x020fc80000000004 */
[----:B--2---:R-:W-:-:S07]  /*0a30*/  @!P1 FFMA R25, R10, R8, R25 ;  /* 0x000000080a199223 */ /* 0x004fce0000000019 */
.L_x_0:
[----:B------:R-:W0:Y:S01]  /*0a40*/  LDC.64 R4, c[0x0][0x3a8] ;  /* 0x0000ea00ff047b82 */ /* 0x000e220000000a00 */
[----:B------:R-:W-:Y:S01]  /*0a50*/  IMAD R3, R2, R3, R0 ;  /* 0x0000000302037224 */ /* 0x000fe200078e0200 */
[----:B------:R-:W1:Y:S01]  /*0a60*/  LDCU UR5, c[0x0][0x3a0] ;  /* 0x00007400ff0577ac */ /* 0x000e620008000800 */
[----:B------:R-:W2:Y:S02]  /*0a70*/  LDCU UR8, c[0x0][0x38c] ;  /* 0x00007180ff0877ac */ /* 0x000ea40008000800 */
[----:B0-----:R-:W-:-:S05]  /*0a80*/  IMAD.WIDE.U32 R2, R3, 0x4, R4 ;  /* 0x0000000403027825 */ /* 0x001fca00078e0004 */
[----:B------:R-:W1:Y:S02]  /*0a90*/  LDG.E R0, desc[UR6][R2.64] ;  /* 0x0000000602007981 */ /* 0x000e64000c1e1900 */
[----:B-1----:R-:W-:-:S04]  /*0aa0*/  FMUL R0, R0, UR5 ;  /* 0x0000000500007c20 */ /* 0x002fc80008400000 */
[----:B--2---:R-:W-:-:S05]  /*0ab0*/  FFMA R25, R25, UR8, R0 ;  /* 0x0000000819197c23 */ /* 0x004fca0008000000 */
[----:B------:R-:W-:Y:S01]  /*0ac0*/  STG.E desc[UR6][R2.64], R25 ;  /* 0x0000001902007986 */ /* 0x000fe2000c101906 */
[----:B------:R-:W-:Y:S05]  /*0ad0*/  EXIT ;  /* 0x000000000000794d */ /* 0x000fea0003800000 */
.L_x_4:
[----:B------:R-:W-:-:S00]  /*0ae0*/  BRA `(.L_x_4) ;  /* 0xfffffffc00fc7947 */ /* 0x000fc0000383ffff */
[----:B------:R-:W-:-:S00]  /*0af0*/  NOP ;  /* 0x0000000000007918 */ /* 0x000fc00000000000 */
        /* <DEDUP_REMOVED lines=8> */
.L_x_5:


//--------------------- .nv.shared.reserved.0     --------------------------
	.section	.nv.shared.reserved.0,"aw",@nobits
	.weak		__nv_reservedSMEM_offset_0_alias
	.size		__nv_reservedSMEM_offset_0_alias, 0, 64
	.other		__nv_reservedSMEM_offset_0_alias,@"STO_CUDA_RESERVED_SHARED STV_DEFAULT"
__nv_reservedSMEM_offset_0_alias:
	.zero		0
	.zero		64


//--------------------- .nv.constant0._Z11sgemm_naiveiiifPKfS0_fPf --------------------------
	.section	.nv.constant0._Z11sgemm_naiveiiifPKfS0_fPf,"a",@progbits
	.sectionflags	@""
	.align	4
.nv.constant0._Z11sgemm_naiveiiifPKfS0_fPf:
	.zero		944


//--------------------- SYMBOLS --------------------------

	.type		.nv.reservedSmem.offset0,@object
	.size		.nv.reservedSmem.offset0,0x4
